//
// Generated by NVIDIA NVVM Compiler
//
// Compiler Build ID: CL-36424714
// Cuda compilation tools, release 13.0, V13.0.88
// Based on NVVM 20.0.0
//

.version 9.0
.target sm_100
.address_size 64

	// .globl	_Z4greyPK6uchar4PS_mm

.visible .entry _Z4greyPK6uchar4PS_mm(
	.param .u64 .ptr .align 1 _Z4greyPK6uchar4PS_mm_param_0,
	.param .u64 .ptr .align 1 _Z4greyPK6uchar4PS_mm_param_1,
	.param .u64 _Z4greyPK6uchar4PS_mm_param_2,
	.param .u64 _Z4greyPK6uchar4PS_mm_param_3
)
{
	.reg .pred 	%p<4>;
	.reg .b16 	%rs<7>;
	.reg .b32 	%r<20>;
	.reg .b64 	%rd<13>;
	.reg .b64 	%fd<7>;

	ld.param.u64 	%rd1, [_Z4greyPK6uchar4PS_mm_param_0];
	ld.param.u64 	%rd2, [_Z4greyPK6uchar4PS_mm_param_1];
	ld.param.u64 	%rd4, [_Z4greyPK6uchar4PS_mm_param_2];
	ld.param.u64 	%rd3, [_Z4greyPK6uchar4PS_mm_param_3];
	mov.u32 	%r3, %ntid.x;
	mov.u32 	%r4, %ctaid.x;
	mov.u32 	%r5, %tid.x;
	mad.lo.s32 	%r1, %r3, %r4, %r5;
	mov.u32 	%r6, %ntid.y;
	mov.u32 	%r7, %ctaid.y;
	mov.u32 	%r8, %tid.y;
	mad.lo.s32 	%r9, %r6, %r7, %r8;
	cvt.s64.s32 	%rd6, %r1;
	setp.le.u64 	%p1, %rd3, %rd6;
	cvt.u64.u32 	%rd7, %r9;
	setp.le.u64 	%p2, %rd4, %rd7;
	or.pred  	%p3, %p1, %p2;
	@%p3 bra 	$L__BB0_2;
	cvta.to.global.u64 	%rd8, %rd1;
	cvta.to.global.u64 	%rd9, %rd2;
	cvt.u32.u64 	%r10, %rd3;
	mad.lo.s32 	%r11, %r9, %r10, %r1;
	mul.wide.s32 	%rd10, %r11, 4;
	add.s64 	%rd11, %rd8, %rd10;
	.pragma "used_bytes_mask 7";
	ld.global.u32 	%r12, [%rd11];
	bfe.u32 	%r13, %r12, 0, 8;
	cvt.u16.u32 	%rs1, %r13;
	and.b16  	%rs2, %rs1, 255;
	bfe.u32 	%r14, %r12, 8, 8;
	cvt.u16.u32 	%rs3, %r14;
	and.b16  	%rs4, %rs3, 255;
	bfe.u32 	%r15, %r12, 16, 8;
	cvt.u16.u32 	%rs5, %r15;
	and.b16  	%rs6, %rs5, 255;
	cvt.rn.f64.u16 	%fd1, %rs2;
	cvt.rn.f64.u16 	%fd2, %rs4;
	mul.f64 	%fd3, %fd2, 0d3FE2C8B439581062;
	fma.rn.f64 	%fd4, %fd1, 0d3FD322D0E5604189, %fd3;
	cvt.rn.f64.u16 	%fd5, %rs6;
	fma.rn.f64 	%fd6, %fd5, 0d3FBD2F1A9FBE76C9, %fd4;
	cvt.rzi.u32.f64 	%r16, %fd6;
	add.s64 	%rd12, %rd9, %rd10;
	prmt.b32 	%r17, %r16, 65535, 0x3340U;
	prmt.b32 	%r18, %r16, %r16, 0x3340U;
	prmt.b32 	%r19, %r18, %r17, 0x5410U;
	st.global.u32 	[%rd12], %r19;
$L__BB0_2:
	ret;

}


// ===== COMPILED SASS (sm_100) =====

	.target	sm_100

	.elftype	@"ET_EXEC"


//--------------------- .note.nv.tkinfo           --------------------------
	.section	.note.nv.tkinfo,"",@"SHT_NOTE"
	.sectionflags	@"SHF_NOTE_NV_TKINFO"
	.tkinfo
        /*0018*/ 	.word	0x00000002
        /*0030*/ 	.string	""
        /*0030*/ 	.string	"ptxas"
        /*0030*/ 	.string	"Cuda compilation tools, release 13.0, V13.0.88"
        /*0030*/ 	.string	"Build cuda_13.0.r13.0/compiler.36424714_0"
        /*0030*/ 	.string	"-arch sm_100 -m 64 "



//--------------------- .note.nv.cuinfo           --------------------------
	.section	.note.nv.cuinfo,"",@"SHT_NOTE"
	.sectionflags	@"SHF_NOTE_NV_CUINFO"
        /*0018*/ 	.short	0x0002
        /*001a*/ 	.short	0x0064
        /*001c*/ 	.short	0x0082
	.zero		2


//--------------------- .nv.info                  --------------------------
	.section	.nv.info,"",@"SHT_CUDA_INFO"
	.align	4


	//----- nvinfo : EIATTR_REGCOUNT
	.align		4
        /*0000*/ 	.byte	0x04, 0x2f
        /*0002*/ 	.short	(.L_1 - .L_0)
	.align		4
.L_0:
        /*0004*/ 	.word	index@(_Z4greyPK6uchar4PS_mm)
        /*0008*/ 	.word	0x0000000e


	//----- nvinfo : EIATTR_FRAME_SIZE
	.align		4
.L_1:
        /*000c*/ 	.byte	0x04, 0x11
        /*000e*/ 	.short	(.L_3 - .L_2)
	.align		4
.L_2:
        /*0010*/ 	.word	index@(_Z4greyPK6uchar4PS_mm)
        /*0014*/ 	.word	0x00000000


	//----- nvinfo : EIATTR_MIN_STACK_SIZE
	.align		4
.L_3:
        /*0018*/ 	.byte	0x04, 0x12
        /*001a*/ 	.short	(.L_5 - .L_4)
	.align		4
.L_4:
        /*001c*/ 	.word	index@(_Z4greyPK6uchar4PS_mm)
        /*0020*/ 	.word	0x00000000
.L_5:


//--------------------- .nv.compat                --------------------------
	.section	.nv.compat,"",@"SHT_CUDA_COMPAT_INFO"
	.align	4
        /*0000*/ 	.byte	0x02, 0x09, 0x00, 0x00, 0x02, 0x02, 0x01, 0x00, 0x02, 0x05, 0x05, 0x00, 0x03, 0x07, 0x01, 0x01
        /*0010*/ 	.byte	0x02, 0x03, 0x00, 0x00, 0x02, 0x06, 0x01, 0x00, 0x04, 0x0b, 0x08, 0x00, 0x01, 0x00, 0x00, 0x00
        /*0020*/ 	.byte	0x00, 0x00, 0x00, 0x00


//--------------------- .nv.info._Z4greyPK6uchar4PS_mm --------------------------
	.section	.nv.info._Z4greyPK6uchar4PS_mm,"",@"SHT_CUDA_INFO"
	.sectionflags	@""
	.align	4


	//----- nvinfo : EIATTR_CUDA_API_VERSION
	.align		4
        /*0000*/ 	.byte	0x04, 0x37
        /*0002*/ 	.short	(.L_7 - .L_6)
.L_6:
        /*0004*/ 	.word	0x00000082


	//----- nvinfo : EIATTR_KPARAM_INFO
	.align		4
.L_7:
        /*0008*/ 	.byte	0x04, 0x17
        /*000a*/ 	.short	(.L_9 - .L_8)
.L_8:
        /*000c*/ 	.word	0x00000000
        /*0010*/ 	.short	0x0003
        /*0012*/ 	.short	0x0018
        /*0014*/ 	.byte	0x00, 0xf0, 0x21, 0x00


	//----- nvinfo : EIATTR_KPARAM_INFO
	.align		4
.L_9:
        /*0018*/ 	.byte	0x04, 0x17
        /*001a*/ 	.short	(.L_11 - .L_10)
.L_10:
        /*001c*/ 	.word	0x00000000
        /*0020*/ 	.short	0x0002
        /*0022*/ 	.short	0x0010
        /*0024*/ 	.byte	0x00, 0xf0, 0x21, 0x00


	//----- nvinfo : EIATTR_KPARAM_INFO
	.align		4
.L_11:
        /*0028*/ 	.byte	0x04, 0x17
        /*002a*/ 	.short	(.L_13 - .L_12)
.L_12:
        /*002c*/ 	.word	0x00000000
        /*0030*/ 	.short	0x0001
        /*0032*/ 	.short	0x0008
        /*0034*/ 	.byte	0x00, 0xf5, 0x21, 0x00


	//----- nvinfo : EIATTR_KPARAM_INFO
	.align		4
.L_13:
        /*0038*/ 	.byte	0x04, 0x17
        /*003a*/ 	.short	(.L_15 - .L_14)
.L_14:
        /*003c*/ 	.word	0x00000000
        /*0040*/ 	.short	0x0000
        /*0042*/ 	.short	0x0000
        /*0044*/ 	.byte	0x00, 0xf5, 0x21, 0x00


	//----- nvinfo : EIATTR_SPARSE_MMA_MASK
	.align		4
.L_15:
        /*0048*/ 	.byte	0x03, 0x50
        /*004a*/ 	.short	0x0000


	//----- nvinfo : EIATTR_MAXREG_COUNT
	.align		4
        /*004c*/ 	.byte	0x03, 0x1b
        /*004e*/ 	.short	0x00ff


	//----- nvinfo : EIATTR_MERCURY_ISA_VERSION
	.align		4
        /*0050*/ 	.byte	0x03, 0x5f
        /*0052*/ 	.short	0x0101


	//----- nvinfo : EIATTR_UNUSED_LOAD_BYTE_OFFSET
	.align		4
        /*0054*/ 	.byte	0x04, 0x44
        /*0056*/ 	.short	(.L_17 - .L_16)


	//   ....[0]....
.L_16:
        /*0058*/ 	.word	0x00000140
        /*005c*/ 	.word	0x00000007


	//----- nvinfo : EIATTR_VRC_CTA_INIT_COUNT
	.align		4
.L_17:
        /*0060*/ 	.byte	0x02, 0x4a
	.zero		1
	.zero		1


	//----- nvinfo : EIATTR_EXIT_INSTR_OFFSETS
	.align		4
        /*0064*/ 	.byte	0x04, 0x1c
        /*0066*/ 	.short	(.L_19 - .L_18)


	//   ....[0]....
.L_18:
        /*0068*/ 	.word	0x000000f0


	//   ....[1]....
        /*006c*/ 	.word	0x000002a0


	//----- nvinfo : EIATTR_CBANK_PARAM_SIZE
	.align		4
.L_19:
        /*0070*/ 	.byte	0x03, 0x19
        /*0072*/ 	.short	0x0020


	//----- nvinfo : EIATTR_PARAM_CBANK
	.align		4
        /*0074*/ 	.byte	0x04, 0x0a
        /*0076*/ 	.short	(.L_21 - .L_20)
	.align		4
.L_20:
        /*0078*/ 	.word	index@(.nv.constant0._Z4greyPK6uchar4PS_mm)
        /*007c*/ 	.short	0x0380
        /*007e*/ 	.short	0x0020


	//----- nvinfo : EIATTR_SW_WAR
	.align		4
.L_21:
        /*0080*/ 	.byte	0x04, 0x36
        /*0082*/ 	.short	(.L_23 - .L_22)
.L_22:
        /*0084*/ 	.word	0x00000008
.L_23:


//--------------------- .nv.callgraph             --------------------------
	.section	.nv.callgraph,"",@"SHT_CUDA_CALLGRAPH"
	.align	4
	.sectionentsize	8
	.align		4
        /*0000*/ 	.word	0x00000000
	.align		4
        /*0004*/ 	.word	0xffffffff
	.align		4
        /*0008*/ 	.word	0x00000000
	.align		4
        /*000c*/ 	.word	0xfffffffe
	.align		4
        /*0010*/ 	.word	0x00000000
	.align		4
        /*0014*/ 	.word	0xfffffffd
	.align		4
        /*0018*/ 	.word	0x00000000
	.align		4
        /*001c*/ 	.word	0xfffffffc


//--------------------- .text._Z4greyPK6uchar4PS_mm --------------------------
	.section	.text._Z4greyPK6uchar4PS_mm,"ax",@progbits
	.align	128
        .global         _Z4greyPK6uchar4PS_mm
        .type           _Z4greyPK6uchar4PS_mm,@function
        .size           _Z4greyPK6uchar4PS_mm,(.L_x_1 - _Z4greyPK6uchar4PS_mm)
        .other          _Z4greyPK6uchar4PS_mm,@"STO_CUDA_ENTRY STV_DEFAULT"
_Z4greyPK6uchar4PS_mm:
.text._Z4greyPK6uchar4PS_mm:
[----:B------:R-:W-:Y:S01]  /*0000*/  LDC R1, c[0x0][0x37c] ;  /* 0x0000df00ff017b82 */ /* 0x000fe20000000800 */
[----:B------:R-:W0:Y:S01]  /*0010*/  S2R R5, SR_CTAID.Y ;  /* 0x0000000000057919 */ /* 0x000e220000002600 */
[----:B------:R-:W1:Y:S01]  /*0020*/  LDCU UR4, c[0x0][0x360] ;  /* 0x00006c00ff0477ac */ /* 0x000e620008000800 */
[----:B------:R-:W0:Y:S01]  /*0030*/  S2R R2, SR_TID.Y ;  /* 0x0000000000027919 */ /* 0x000e220000002200 */
[----:B------:R-:W0:Y:S01]  /*0040*/  LDCU UR5, c[0x0][0x364] ;  /* 0x00006c80ff0577ac */ /* 0x000e220008000800 */
[----:B------:R-:W1:Y:S01]  /*0050*/  S2R R0, SR_CTAID.X ;  /* 0x0000000000007919 */ /* 0x000e620000002500 */
[----:B------:R-:W2:Y:S01]  /*0060*/  LDCU.128 UR8, c[0x0][0x390] ;  /* 0x00007200ff0877ac */ /* 0x000ea20008000c00 */
[----:B------:R-:W1:Y:S01]  /*0070*/  S2R R3, SR_TID.X ;  /* 0x0000000000037919 */ /* 0x000e620000002100 */
[----:B0-----:R-:W-:-:S05]  /*0080*/  IMAD R5, R5, UR5, R2 ;  /* 0x0000000505057c24 */ /* 0x001fca000f8e0202 */
[----:B--2---:R-:W-:Y:S01]  /*0090*/  ISETP.GE.U32.AND P1, PT, R5, UR8, PT ;  /* 0x0000000805007c0c */ /* 0x004fe2000bf26070 */
[----:B-1----:R-:W-:-:S03]  /*00a0*/  IMAD R0, R0, UR4, R3 ;  /* 0x0000000400007c24 */ /* 0x002fc6000f8e0203 */
[----:B------:R-:W-:Y:S02]  /*00b0*/  ISETP.GE.U32.AND.EX P1, PT, RZ, UR9, PT, P1 ;  /* 0x00000009ff007c0c */ /* 0x000fe4000bf26110 */
[----:B------:R-:W-:Y:S02]  /*00c0*/  ISETP.GE.U32.AND P0, PT, R0, UR10, PT ;  /* 0x0000000a00007c0c */ /* 0x000fe4000bf06070 */
[----:B------:R-:W-:-:S04]  /*00d0*/  SHF.R.S32.HI R2, RZ, 0x1f, R0 ;  /* 0x0000001fff027819 */ /* 0x000fc80000011400 */
[----:B------:R-:W-:-:S13]  /*00e0*/  ISETP.GE.U32.OR.EX P0, PT, R2, UR11, P1, P0 ;  /* 0x0000000b02007c0c */ /* 0x000fda0008f06500 */
[----:B------:R-:W-:Y:S05]  /*00f0*/  @P0 EXIT ;  /* 0x000000000000094d */ /* 0x000fea0003800000 */
[----:B------:R-:W0:Y:S01]  /*0100*/  LDC.64 R2, c[0x0][0x380] ;  /* 0x0000e000ff027b82 */ /* 0x000e220000000a00 */
[----:B------:R-:W1:Y:S01]  /*0110*/  LDCU.64 UR4, c[0x0][0x358] ;  /* 0x00006b00ff0477ac */ /* 0x000e620008000a00 */
[----:B------:R-:W-:-:S04]  /*0120*/  IMAD R11, R5, UR10, R0 ;  /* 0x0000000a050b7c24 */ /* 0x000fc8000f8e0200 */
[----:B0-----:R-:W-:-:S06]  /*0130*/  IMAD.WIDE R2, R11, 0x4, R2 ;  /* 0x000000040b027825 */ /* 0x001fcc00078e0202 */
[----:B-1----:R-:W2:Y:S01]  /*0140*/  LDG.E R2, desc[UR4][R2.64] ;  /* 0x0000000402027981 */ /* 0x002ea2000c1e1900 */
[----:B------:R-:W-:Y:S01]  /*0150*/  UMOV UR6, 0x39581062 ;  /* 0x3958106200067882 */ /* 0x000fe20000000000 */
[----:B------:R-:W-:Y:S01]  /*0160*/  UMOV UR7, 0x3fe2c8b4 ;  /* 0x3fe2c8b400077882 */ /* 0x000fe20000000000 */
[----:B--2---:R-:W0:Y:S08]  /*0170*/  I2F.F64.U8 R6, R2.B1 ;  /* 0x1000000200067312 */ /* 0x004e300000001800 */
[----:B------:R-:W1:Y:S01]  /*0180*/  I2F.F64.U8 R4, R2 ;  /* 0x0000000200047312 */ /* 0x000e620000001800 */
[----:B0-----:R-:W-:-:S07]  /*0190*/  DMUL R6, R6, UR6 ;  /* 0x0000000606067c28 */ /* 0x001fce0008000000 */
[----:B------:R-:W0:Y:S01]  /*01a0*/  I2F.F64.U8 R8, R2.B2 ;  /* 0x2000000200087312 */ /* 0x000e220000001800 */
[----:B------:R-:W-:Y:S01]  /*01b0*/  UMOV UR6, 0xe5604189 ;  /* 0xe560418900067882 */ /* 0x000fe20000000000 */
[----:B------:R-:W-:Y:S02]  /*01c0*/  UMOV UR7, 0x3fd322d0 ;  /* 0x3fd322d000077882 */ /* 0x000fe40000000000 */
[----:B-1----:R-:W-:Y:S01]  /*01d0*/  DFMA R4, R4, UR6, R6 ;  /* 0x0000000604047c2b */ /* 0x002fe20008000006 */
[----:B------:R-:W-:Y:S01]  /*01e0*/  UMOV UR6, 0x9fbe76c9 ;  /* 0x9fbe76c900067882 */ /* 0x000fe20000000000 */
[----:B------:R-:W-:Y:S01]  /*01f0*/  UMOV UR7, 0x3fbd2f1a ;  /* 0x3fbd2f1a00077882 */ /* 0x000fe20000000000 */
[----:B------:R-:W1:Y:S05]  /*0200*/  LDC.64 R6, c[0x0][0x388] ;  /* 0x0000e200ff067b82 */ /* 0x000e6a0000000a00 */
[----:B0-----:R-:W-:Y:S01]  /*0210*/  DFMA R4, R8, UR6, R4 ;  /* 0x0000000608047c2b */ /* 0x001fe20008000004 */
[----:B------:R-:W-:-:S02]  /*0220*/  UMOV UR6, 0x3340 ;  /* 0x0000334000067882 */ /* 0x000fc40000000000 */
[----:B------:R-:W-:-:S07]  /*0230*/  IMAD.U32 R3, RZ, RZ, UR6 ;  /* 0x00000006ff037e24 */ /* 0x000fce000f8e00ff */
[----:B------:R-:W0:Y:S02]  /*0240*/  F2I.U32.F64.TRUNC R4, R4 ;  /* 0x0000000400047311 */ /* 0x000e24000030d000 */
[C---:B0-----:R-:W-:Y:S01]  /*0250*/  PRMT R0, R4.reuse, R3, 0xffff ;  /* 0x0000ffff04007416 */ /* 0x041fe20000000003 */
[----:B-1----:R-:W-:Y:S01]  /*0260*/  IMAD.WIDE R2, R11, 0x4, R6 ;  /* 0x000000040b027825 */ /* 0x002fe200078e0206 */
[----:B------:R-:W-:-:S04]  /*0270*/  PRMT R9, R4, 0x3340, R4 ;  /* 0x0000334004097816 */ /* 0x000fc80000000004 */
[----:B------:R-:W-:-:S05]  /*0280*/  PRMT R9, R9, 0x5410, R0 ;  /* 0x0000541009097816 */ /* 0x000fca0000000000 */
[----:B------:R-:W-:Y:S01]  /*0290*/  STG.E desc[UR4][R2.64], R9 ;  /* 0x0000000902007986 */ /* 0x000fe2000c101904 */
[----:B------:R-:W-:Y:S05]  /*02a0*/  EXIT ;  /* 0x000000000000794d */ /* 0x000fea0003800000 */
.L_x_0:
[----:B------:R-:W-:-:S00]  /*02b0*/  BRA `(.L_x_0) ;  /* 0xfffffffc00fc7947 */ /* 0x000fc0000383ffff */
[----:B------:R-:W-:-:S00]  /*02c0*/  NOP ;  /* 0x0000000000007918 */ /* 0x000fc00000000000 */
        /* <DEDUP_REMOVED lines=11> */
.L_x_1:


//--------------------- .nv.shared.reserved.0     --------------------------
	.section	.nv.shared.reserved.0,"aw",@nobits
	.weak		__nv_reservedSMEM_offset_0_alias
	.size		__nv_reservedSMEM_offset_0_alias, 0, 64
	.other		__nv_reservedSMEM_offset_0_alias,@"STO_CUDA_RESERVED_SHARED STV_DEFAULT"
__nv_reservedSMEM_offset_0_alias:
	.zero		0
	.zero		64


//--------------------- .nv.constant0._Z4greyPK6uchar4PS_mm --------------------------
	.section	.nv.constant0._Z4greyPK6uchar4PS_mm,"a",@progbits
	.sectionflags	@""
	.align	4
.nv.constant0._Z4greyPK6uchar4PS_mm:
	.zero		928


//--------------------- SYMBOLS --------------------------

	.type		.nv.reservedSmem.offset0,@object
	.size		.nv.reservedSmem.offset0,0x4
